//
// Generated by NVIDIA NVVM Compiler
//
// Compiler Build ID: CL-36424714
// Cuda compilation tools, release 13.0, V13.0.88
// Based on NVVM 20.0.0
//

.version 9.0
.target sm_100
.address_size 64

	// .globl	Select
.extern .func  (.param .b32 func_retval0) vprintf
(
	.param .b64 vprintf_param_0,
	.param .b64 vprintf_param_1
)
;
.global .align 1 .b8 $str[8] = {37, 100, 32, 10, 32, 37, 100};

.visible .entry Select(
	.param .u64 .ptr .align 1 Select_param_0,
	.param .u64 .ptr .align 1 Select_param_1,
	.param .u64 .ptr .align 1 Select_param_2
)
{
	.local .align 16 .b8 	__local_depot0[16];
	.reg .b64 	%SP;
	.reg .b64 	%SPL;
	.reg .b32 	%r<3>;
	.reg .b64 	%rd<9>;
	.reg .b64 	%fd<2>;

	mov.u64 	%SPL, __local_depot0;
	cvta.local.u64 	%SP, %SPL;
	ld.param.u64 	%rd1, [Select_param_1];
	ld.param.u64 	%rd2, [Select_param_2];
	cvta.to.global.u64 	%rd3, %rd2;
	cvta.to.global.u64 	%rd4, %rd1;
	add.u64 	%rd5, %SP, 0;
	add.u64 	%rd6, %SPL, 0;
	ld.global.f64 	%fd1, [%rd4];
	st.global.f64 	[%rd3], %fd1;
	st.local.v2.f64 	[%rd6], {%fd1, %fd1};
	mov.u64 	%rd7, $str;
	cvta.global.u64 	%rd8, %rd7;
	{ // callseq 0, 0
	.param .b64 param0;
	st.param.b64 	[param0], %rd8;
	.param .b64 param1;
	st.param.b64 	[param1], %rd5;
	.param .b32 retval0;
	call.uni (retval0), 
	vprintf, 
	(
	param0, 
	param1
	);
	ld.param.b32 	%r1, [retval0];
	} // callseq 0
	bar.sync 	0;
	ret;

}


// ===== COMPILED SASS (sm_100) =====

	.target	sm_100

	.elftype	@"ET_EXEC"


//--------------------- .note.nv.tkinfo           --------------------------
	.section	.note.nv.tkinfo,"",@"SHT_NOTE"
	.sectionflags	@"SHF_NOTE_NV_TKINFO"
	.tkinfo
        /*0018*/ 	.word	0x00000002
        /*0030*/ 	.string	""
        /*0030*/ 	.string	"ptxas"
        /*0030*/ 	.string	"Cuda compilation tools, release 13.0, V13.0.88"
        /*0030*/ 	.string	"Build cuda_13.0.r13.0/compiler.36424714_0"
        /*0030*/ 	.string	"-arch sm_100 -m 64 "



//--------------------- .note.nv.cuinfo           --------------------------
	.section	.note.nv.cuinfo,"",@"SHT_NOTE"
	.sectionflags	@"SHF_NOTE_NV_CUINFO"
        /*0018*/ 	.short	0x0002
        /*001a*/ 	.short	0x0064
        /*001c*/ 	.short	0x0082
	.zero		2


//--------------------- .nv.info                  --------------------------
	.section	.nv.info,"",@"SHT_CUDA_INFO"
	.align	4


	//----- nvinfo : EIATTR_REGCOUNT
	.align		4
        /*0000*/ 	.byte	0x04, 0x2f
        /*0002*/ 	.short	(.L_2 - .L_1)
	.align		4
.L_1:
        /*0004*/ 	.word	index@(Select)
        /*0008*/ 	.word	0x00000018


	//----- nvinfo : EIATTR_FRAME_SIZE
	.align		4
.L_2:
        /*000c*/ 	.byte	0x04, 0x11
        /*000e*/ 	.short	(.L_4 - .L_3)
	.align		4
.L_3:
        /*0010*/ 	.word	index@(Select)
        /*0014*/ 	.word	0x00000010


	//----- nvinfo : EIATTR_MIN_STACK_SIZE
	.align		4
.L_4:
        /*0018*/ 	.byte	0x04, 0x12
        /*001a*/ 	.short	(.L_6 - .L_5)
	.align		4
.L_5:
        /*001c*/ 	.word	index@(Select)
        /*0020*/ 	.word	0x00000010
.L_6:


//--------------------- .nv.compat                --------------------------
	.section	.nv.compat,"",@"SHT_CUDA_COMPAT_INFO"
	.align	4
        /*0000*/ 	.byte	0x02, 0x09, 0x00, 0x00, 0x02, 0x02, 0x01, 0x00, 0x02, 0x05, 0x05, 0x00, 0x03, 0x07, 0x01, 0x01
        /*0010*/ 	.byte	0x02, 0x03, 0x00, 0x00, 0x02, 0x06, 0x01, 0x00, 0x04, 0x0b, 0x08, 0x00, 0x09, 0x00, 0x00, 0x00
        /*0020*/ 	.byte	0x00, 0x00, 0x00, 0x00


//--------------------- .nv.info.Select           --------------------------
	.section	.nv.info.Select,"",@"SHT_CUDA_INFO"
	.sectionflags	@""
	.align	4


	//----- nvinfo : EIATTR_CUDA_API_VERSION
	.align		4
        /*0000*/ 	.byte	0x04, 0x37
        /*0002*/ 	.short	(.L_8 - .L_7)
.L_7:
        /*0004*/ 	.word	0x00000082


	//----- nvinfo : EIATTR_KPARAM_INFO
	.align		4
.L_8:
        /*0008*/ 	.byte	0x04, 0x17
        /*000a*/ 	.short	(.L_10 - .L_9)
.L_9:
        /*000c*/ 	.word	0x00000000
        /*0010*/ 	.short	0x0002
        /*0012*/ 	.short	0x0010
        /*0014*/ 	.byte	0x00, 0xf5, 0x21, 0x00


	//----- nvinfo : EIATTR_KPARAM_INFO
	.align		4
.L_10:
        /*0018*/ 	.byte	0x04, 0x17
        /*001a*/ 	.short	(.L_12 - .L_11)
.L_11:
        /*001c*/ 	.word	0x00000000
        /*0020*/ 	.short	0x0001
        /*0022*/ 	.short	0x0008
        /*0024*/ 	.byte	0x00, 0xf5, 0x21, 0x00


	//----- nvinfo : EIATTR_KPARAM_INFO
	.align		4
.L_12:
        /*0028*/ 	.byte	0x04, 0x17
        /*002a*/ 	.short	(.L_14 - .L_13)
.L_13:
        /*002c*/ 	.word	0x00000000
        /*0030*/ 	.short	0x0000
        /*0032*/ 	.short	0x0000
        /*0034*/ 	.byte	0x00, 0xf5, 0x21, 0x00


	//----- nvinfo : EIATTR_SPARSE_MMA_MASK
	.align		4
.L_14:
        /*0038*/ 	.byte	0x03, 0x50
        /*003a*/ 	.short	0x0000


	//----- nvinfo : EIATTR_MAXREG_COUNT
	.align		4
        /*003c*/ 	.byte	0x03, 0x1b
        /*003e*/ 	.short	0x00ff


	//----- nvinfo : EIATTR_NUM_BARRIERS
	.align		4
        /*0040*/ 	.byte	0x02, 0x4c
        /*0042*/ 	.byte	0x01
	.zero		1


	//----- nvinfo : EIATTR_EXTERNS
	.align		4
        /*0044*/ 	.byte	0x04, 0x0f
        /*0046*/ 	.short	(.L_16 - .L_15)


	//   ....[0]....
	.align		4
.L_15:
        /*0048*/ 	.word	index@(vprintf)


	//----- nvinfo : EIATTR_MERCURY_ISA_VERSION
	.align		4
.L_16:
        /*004c*/ 	.byte	0x03, 0x5f
        /*004e*/ 	.short	0x0101


	//----- nvinfo : EIATTR_VRC_CTA_INIT_COUNT
	.align		4
        /*0050*/ 	.byte	0x02, 0x4a
	.zero		1
	.zero		1


	//----- nvinfo : EIATTR_SYSCALL_OFFSETS
	.align		4
        /*0054*/ 	.byte	0x04, 0x46
        /*0056*/ 	.short	(.L_18 - .L_17)


	//   ....[0]....
.L_17:
        /*0058*/ 	.word	0x00000140


	//----- nvinfo : EIATTR_EXIT_INSTR_OFFSETS
	.align		4
.L_18:
        /*005c*/ 	.byte	0x04, 0x1c
        /*005e*/ 	.short	(.L_20 - .L_19)


	//   ....[0]....
.L_19:
        /*0060*/ 	.word	0x00000170


	//----- nvinfo : EIATTR_CBANK_PARAM_SIZE
	.align		4
.L_20:
        /*0064*/ 	.byte	0x03, 0x19
        /*0066*/ 	.short	0x0018


	//----- nvinfo : EIATTR_PARAM_CBANK
	.align		4
        /*0068*/ 	.byte	0x04, 0x0a
        /*006a*/ 	.short	(.L_22 - .L_21)
	.align		4
.L_21:
        /*006c*/ 	.word	index@(.nv.constant0.Select)
        /*0070*/ 	.short	0x0380
        /*0072*/ 	.short	0x0018


	//----- nvinfo : EIATTR_SW_WAR
	.align		4
.L_22:
        /*0074*/ 	.byte	0x04, 0x36
        /*0076*/ 	.short	(.L_24 - .L_23)
.L_23:
        /*0078*/ 	.word	0x00000008
.L_24:


//--------------------- .nv.callgraph             --------------------------
	.section	.nv.callgraph,"",@"SHT_CUDA_CALLGRAPH"
	.align	4
	.sectionentsize	8
	.align		4
        /*0000*/ 	.word	0x00000000
	.align		4
        /*0004*/ 	.word	0xffffffff
	.align		4
        /*0008*/ 	.word	index@(Select)
	.align		4
        /*000c*/ 	.word	index@(vprintf)
	.align		4
        /*0010*/ 	.word	0x00000000
	.align		4
        /*0014*/ 	.word	0xfffffffe
	.align		4
        /*0018*/ 	.word	0x00000000
	.align		4
        /*001c*/ 	.word	0xfffffffd
	.align		4
        /*0020*/ 	.word	0x00000000
	.align		4
        /*0024*/ 	.word	0xfffffffc


//--------------------- .nv.constant4             --------------------------
	.section	.nv.constant4,"a",@progbits
	.align	8
	.align		8
.nv.constant4:
        /*0000*/ 	.dword	vprintf
	.align		8
        /*0008*/ 	.dword	$str


//--------------------- .text.Select              --------------------------
	.section	.text.Select,"ax",@progbits
	.align	128
        .global         Select
        .type           Select,@function
        .size           Select,(.L_x_2 - Select)
        .other          Select,@"STO_CUDA_ENTRY STV_DEFAULT"
Select:
.text.Select:
[----:B------:R-:W0:Y:S08]  /*0000*/  LDC R1, c[0x0][0x37c] ;  /* 0x0000df00ff017b82 */ /* 0x000e300000000800 */
[----:B------:R-:W1:Y:S01]  /*0010*/  LDC.64 R2, c[0x0][0x388] ;  /* 0x0000e200ff027b82 */ /* 0x000e620000000a00 */
[----:B------:R-:W1:Y:S01]  /*0020*/  LDCU.64 UR4, c[0x0][0x358] ;  /* 0x00006b00ff0477ac */ /* 0x000e620008000a00 */
[----:B0-----:R-:W-:-:S06]  /*0030*/  VIADD R1, R1, 0xfffffff0 ;  /* 0xfffffff001017836 */ /* 0x001fcc0000000000 */
[----:B------:R-:W0:Y:S01]  /*0040*/  LDC.64 R12, c[0x0][0x390] ;  /* 0x0000e400ff0c7b82 */ /* 0x000e220000000a00 */
[----:B------:R-:W2:Y:S01]  /*0050*/  LDCU UR6, c[0x0][0x2f8] ;  /* 0x00005f00ff0677ac */ /* 0x000ea20008000800 */
[----:B------:R-:W3:Y:S01]  /*0060*/  LDCU.64 UR8, c[0x4][0x8] ;  /* 0x01000100ff0877ac */ /* 0x000ee20008000a00 */
[----:B-1----:R-:W4:Y:S01]  /*0070*/  LDG.E.64 R8, desc[UR4][R2.64] ;  /* 0x0000000402087981 */ /* 0x002f22000c1e1b00 */
[----:B------:R-:W-:Y:S02]  /*0080*/  MOV R0, 0x0 ;  /* 0x0000000000007802 */ /* 0x000fe40000000f00 */
[----:B--2---:R-:W-:Y:S02]  /*0090*/  IADD3 R6, P0, PT, R1, UR6, RZ ;  /* 0x0000000601067c10 */ /* 0x004fe4000ff1e0ff */
[----:B------:R1:W2:Y:S01]  /*00a0*/  LDC.64 R14, c[0x4][R0] ;  /* 0x01000000000e7b82 */ /* 0x0002a20000000a00 */
[----:B---3--:R-:W-:Y:S01]  /*00b0*/  IMAD.U32 R4, RZ, RZ, UR8 ;  /* 0x00000008ff047e24 */ /* 0x008fe2000f8e00ff */
[----:B------:R-:W-:Y:S01]  /*00c0*/  MOV R5, UR9 ;  /* 0x0000000900057c02 */ /* 0x000fe20008000f00 */
[----:B----4-:R-:W-:Y:S01]  /*00d0*/  IMAD.MOV.U32 R10, RZ, RZ, R8 ;  /* 0x000000ffff0a7224 */ /* 0x010fe200078e0008 */
[----:B------:R-:W-:Y:S01]  /*00e0*/  MOV R11, R9 ;  /* 0x00000009000b7202 */ /* 0x000fe20000000f00 */
[----:B0-----:R1:W-:Y:S01]  /*00f0*/  STG.E.64 desc[UR4][R12.64], R8 ;  /* 0x000000080c007986 */ /* 0x0013e2000c101b04 */
[----:B------:R-:W0:Y:S03]  /*0100*/  LDCU UR4, c[0x0][0x2fc] ;  /* 0x00005f80ff0477ac */ /* 0x000e260008000800 */
[----:B------:R1:W-:Y:S01]  /*0110*/  STL.128 [R1], R8 ;  /* 0x0000000801007387 */ /* 0x0003e20000100c00 */
[----:B0-2---:R-:W-:-:S07]  /*0120*/  IMAD.X R7, RZ, RZ, UR4, P0 ;  /* 0x00000004ff077e24 */ /* 0x005fce00080e06ff */
[----:B------:R-:W-:-:S07]  /*0130*/  LEPC R20, `(.L_x_0) ;  /* 0x000000001014794e */ /* 0x000fce0000000000 */
[----:B-1----:R-:W-:Y:S05]  /*0140*/  CALL.ABS.NOINC R14 ;  /* 0x000000000e007343 */ /* 0x002fea0003c00000 */
.L_x_0:
[----:B------:R-:W-:Y:S05]  /*0150*/  WARPSYNC.ALL ;  /* 0x0000000000007948 */ /* 0x000fea0003800000 */
[----:B------:R-:W-:Y:S06]  /*0160*/  BAR.SYNC.DEFER_BLOCKING 0x0 ;  /* 0x0000000000007b1d */ /* 0x000fec0000010000 */
[----:B------:R-:W-:Y:S05]  /*0170*/  EXIT ;  /* 0x000000000000794d */ /* 0x000fea0003800000 */
.L_x_1:
[----:B------:R-:W-:-:S00]  /*0180*/  BRA `(.L_x_1) ;  /* 0xfffffffc00fc7947 */ /* 0x000fc0000383ffff */
[----:B------:R-:W-:-:S00]  /*0190*/  NOP ;  /* 0x0000000000007918 */ /* 0x000fc00000000000 */
        /* <DEDUP_REMOVED lines=14> */
.L_x_2:


//--------------------- .nv.global.init           --------------------------
	.section	.nv.global.init,"aw",@progbits
.nv.global.init:
	.type		$str,@object
	.size		$str,(.L_0 - $str)
$str:
        /*0000*/ 	.byte	0x25, 0x64, 0x20, 0x0a, 0x20, 0x25, 0x64, 0x00
.L_0:


//--------------------- .nv.shared.reserved.0     --------------------------
	.section	.nv.shared.reserved.0,"aw",@nobits
	.weak		__nv_reservedSMEM_offset_0_alias
	.size		__nv_reservedSMEM_offset_0_alias, 0, 64
	.other		__nv_reservedSMEM_offset_0_alias,@"STO_CUDA_RESERVED_SHARED STV_DEFAULT"
__nv_reservedSMEM_offset_0_alias:
	.zero		0
	.zero		64


//--------------------- .nv.constant0.Select      --------------------------
	.section	.nv.constant0.Select,"a",@progbits
	.sectionflags	@""
	.align	4
.nv.constant0.Select:
	.zero		920


//--------------------- SYMBOLS --------------------------

	.type		.nv.reservedSmem.offset0,@object
	.size		.nv.reservedSmem.offset0,0x4
	.type		vprintf,@function
